	.headerflags	@"EF_CUDA_TEXMODE_UNIFIED EF_CUDA_64BIT_ADDRESS EF_CUDA_ACCELERATORS EF_CUDA_SM90 EF_CUDA_VIRTUAL_SM(EF_CUDA_SM90)"
	.elftype	@"ET_EXEC"


//--------------------- .nv.info                  --------------------------
	.section	.nv.info,"",@"SHT_CUDA_INFO"
	.align	4


	//----- nvinfo : EIATTR_REGCOUNT
	.align		4
        /*0000*/ 	.byte	0x04, 0x2f
        /*0002*/ 	.short	(.L_1 - .L_0)
	.align		4
.L_0:
        /*0004*/ 	.word	index@(triton_poi_fused_native_layer_norm_7)
        /*0008*/ 	.word	0x00000016


	//----- nvinfo : EIATTR_MIN_STACK_SIZE
	.align		4
.L_1:
        /*000c*/ 	.byte	0x04, 0x12
        /*000e*/ 	.short	(.L_3 - .L_2)
	.align		4
.L_2:
        /*0010*/ 	.word	index@(triton_poi_fused_native_layer_norm_7)
        /*0014*/ 	.word	0x00000000


	//----- nvinfo : EIATTR_FRAME_SIZE
	.align		4
.L_3:
        /*0018*/ 	.byte	0x04, 0x11
        /*001a*/ 	.short	(.L_5 - .L_4)
	.align		4
.L_4:
        /*001c*/ 	.word	index@(triton_poi_fused_native_layer_norm_7)
        /*0020*/ 	.word	0x00000000


	//----- nvinfo : EIATTR_MIN_STACK_SIZE
	.align		4
.L_5:
        /*0024*/ 	.byte	0x04, 0x12
        /*0026*/ 	.short	(.L_7 - .L_6)
	.align		4
.L_6:
        /*0028*/ 	.word	index@(triton_poi_fused_native_layer_norm_7)
        /*002c*/ 	.word	0x00000000
.L_7:


//--------------------- .nv.info.triton_poi_fused_native_layer_norm_7 --------------------------
	.section	.nv.info.triton_poi_fused_native_layer_norm_7,"",@"SHT_CUDA_INFO"
	.sectionflags	@""
	.align	4


	//----- nvinfo : EIATTR_CUDA_API_VERSION
	.align		4
        /*0000*/ 	.byte	0x04, 0x37
        /*0002*/ 	.short	(.L_9 - .L_8)
.L_8:
        /*0004*/ 	.word	0x0000007c


	//----- nvinfo : EIATTR_KPARAM_INFO
	.align		4
.L_9:
        /*0008*/ 	.byte	0x04, 0x17
        /*000a*/ 	.short	(.L_11 - .L_10)
.L_10:
        /*000c*/ 	.word	0x00000000
        /*0010*/ 	.short	0x0006
        /*0012*/ 	.short	0x0030
        /*0014*/ 	.byte	0x00, 0xf0, 0x11, 0x00


	//----- nvinfo : EIATTR_KPARAM_INFO
	.align		4
.L_11:
        /*0018*/ 	.byte	0x04, 0x17
        /*001a*/ 	.short	(.L_13 - .L_12)
.L_12:
        /*001c*/ 	.word	0x00000000
        /*0020*/ 	.short	0x0005
        /*0022*/ 	.short	0x0028
        /*0024*/ 	.byte	0x00, 0xf4, 0x21, 0x00


	//----- nvinfo : EIATTR_KPARAM_INFO
	.align		4
.L_13:
        /*0028*/ 	.byte	0x04, 0x17
        /*002a*/ 	.short	(.L_15 - .L_14)
.L_14:
        /*002c*/ 	.word	0x00000000
        /*0030*/ 	.short	0x0004
        /*0032*/ 	.short	0x0020
        /*0034*/ 	.byte	0x00, 0xf4, 0x21, 0x00


	//----- nvinfo : EIATTR_KPARAM_INFO
	.align		4
.L_15:
        /*0038*/ 	.byte	0x04, 0x17
        /*003a*/ 	.short	(.L_17 - .L_16)
.L_16:
        /*003c*/ 	.word	0x00000000
        /*0040*/ 	.short	0x0003
        /*0042*/ 	.short	0x0018
        /*0044*/ 	.byte	0x00, 0xf4, 0x21, 0x00


	//----- nvinfo : EIATTR_KPARAM_INFO
	.align		4
.L_17:
        /*0048*/ 	.byte	0x04, 0x17
        /*004a*/ 	.short	(.L_19 - .L_18)
.L_18:
        /*004c*/ 	.word	0x00000000
        /*0050*/ 	.short	0x0002
        /*0052*/ 	.short	0x0010
        /*0054*/ 	.byte	0x00, 0xf4, 0x21, 0x00


	//----- nvinfo : EIATTR_KPARAM_INFO
	.align		4
.L_19:
        /*0058*/ 	.byte	0x04, 0x17
        /*005a*/ 	.short	(.L_21 - .L_20)
.L_20:
        /*005c*/ 	.word	0x00000000
        /*0060*/ 	.short	0x0001
        /*0062*/ 	.short	0x0008
        /*0064*/ 	.byte	0x00, 0xf4, 0x21, 0x00


	//----- nvinfo : EIATTR_KPARAM_INFO
	.align		4
.L_21:
        /*0068*/ 	.byte	0x04, 0x17
        /*006a*/ 	.short	(.L_23 - .L_22)
.L_22:
        /*006c*/ 	.word	0x00000000
        /*0070*/ 	.short	0x0000
        /*0072*/ 	.short	0x0000
        /*0074*/ 	.byte	0x00, 0xf4, 0x21, 0x00


	//----- nvinfo : EIATTR_SPARSE_MMA_MASK
	.align		4
.L_23:
        /*0078*/ 	.byte	0x03, 0x50
        /*007a*/ 	.short	0x0000


	//----- nvinfo : EIATTR_MAXREG_COUNT
	.align		4
        /*007c*/ 	.byte	0x03, 0x1b
        /*007e*/ 	.short	0x00ff


	//----- nvinfo : EIATTR_EXIT_INSTR_OFFSETS
	.align		4
        /*0080*/ 	.byte	0x04, 0x1c
        /*0082*/ 	.short	(.L_25 - .L_24)


	//   ....[0]....
.L_24:
        /*0084*/ 	.word	0x00000260


	//   ....[1]....
        /*0088*/ 	.word	0x00000280


	//----- nvinfo : EIATTR_REQNTID
	.align		4
.L_25:
        /*008c*/ 	.byte	0x04, 0x10
        /*008e*/ 	.short	(.L_27 - .L_26)
.L_26:
        /*0090*/ 	.word	0x00000020
        /*0094*/ 	.word	0x00000001
        /*0098*/ 	.word	0x00000001


	//----- nvinfo : EIATTR_CBANK_PARAM_SIZE
	.align		4
.L_27:
        /*009c*/ 	.byte	0x03, 0x19
        /*009e*/ 	.short	0x0034


	//----- nvinfo : EIATTR_PARAM_CBANK
	.align		4
        /*00a0*/ 	.byte	0x04, 0x0a
        /*00a2*/ 	.short	(.L_29 - .L_28)
	.align		4
.L_28:
        /*00a4*/ 	.word	index@(.nv.constant0.triton_poi_fused_native_layer_norm_7)
        /*00a8*/ 	.short	0x0210
        /*00aa*/ 	.short	0x0034


	//----- nvinfo : EIATTR_SW_WAR
	.align		4
.L_29:
        /*00ac*/ 	.byte	0x04, 0x36
        /*00ae*/ 	.short	(.L_31 - .L_30)
.L_30:
        /*00b0*/ 	.word	0x00000008
.L_31:


//--------------------- .nv.callgraph             --------------------------
	.section	.nv.callgraph,"",@"SHT_CUDA_CALLGRAPH"
	.align	4
	.sectionentsize	8
	.align		4
        /*0000*/ 	.word	0x00000000
	.align		4
        /*0004*/ 	.word	0xffffffff
	.align		4
        /*0008*/ 	.word	0x00000000
	.align		4
        /*000c*/ 	.word	0xfffffffe
	.align		4
        /*0010*/ 	.word	0x00000000
	.align		4
        /*0014*/ 	.word	0xfffffffd
	.align		4
        /*0018*/ 	.word	0x00000000
	.align		4
        /*001c*/ 	.word	0xfffffffc


//--------------------- .text.triton_poi_fused_native_layer_norm_7 --------------------------
	.section	.text.triton_poi_fused_native_layer_norm_7,"ax",@progbits
	.align	128
        .global         triton_poi_fused_native_layer_norm_7
        .type           triton_poi_fused_native_layer_norm_7,@function
        .size           triton_poi_fused_native_layer_norm_7,(.L_x_1 - triton_poi_fused_native_layer_norm_7)
        .other          triton_poi_fused_native_layer_norm_7,@"STO_CUDA_ENTRY STV_DEFAULT"
triton_poi_fused_native_layer_norm_7:
.text.triton_poi_fused_native_layer_norm_7:
[----:B------:R-:W0:Y:S01]  /*0000*/  LDC R1, c[0x0][0x28] ;  /* 0x00000a00ff017b82 */ /* 0x000e220000000800 */
[----:B------:R-:W1:Y:S07]  /*0010*/  S2R R16, SR_TID.X ;  /* 0x0000000000107919 */ /* 0x000e6e0000002100 */
[----:B------:R-:W2:Y:S01]  /*0020*/  LDC.64 R2, c[0x0][0x210] ;  /* 0x00008400ff027b82 */ /* 0x000ea20000000a00 */
[----:B------:R-:W-:Y:S01]  /*0030*/  HFMA2.MMA R12, -RZ, RZ, 0, 0 ;  /* 0x00000000ff0c7435 */ /* 0x000fe200000001ff */
[----:B------:R-:W-:Y:S01]  /*0040*/  IMAD.MOV.U32 R19, RZ, RZ, RZ ;  /* 0x000000ffff137224 */ /* 0x000fe200078e00ff */
[----:B------:R-:W3:Y:S01]  /*0050*/  S2R R13, SR_CTAID.X ;  /* 0x00000000000d7919 */ /* 0x000ee20000002500 */
[----:B------:R-:W-:-:S04]  /*0060*/  ULDC.64 UR4, c[0x0][0x208] ;  /* 0x0000820000047ab9 */ /* 0x000fc80000000a00 */
[----:B------:R-:W4:Y:S08]  /*0070*/  LDC.64 R4, c[0x0][0x218] ;  /* 0x00008600ff047b82 */ /* 0x000f300000000a00 */
[----:B------:R-:W5:Y:S08]  /*0080*/  LDC.64 R6, c[0x0][0x220] ;  /* 0x00008800ff067b82 */ /* 0x000f700000000a00 */
[----:B------:R-:W5:Y:S01]  /*0090*/  LDC.64 R8, c[0x0][0x228] ;  /* 0x00008a00ff087b82 */ /* 0x000f620000000a00 */
[----:B-1----:R-:W-:-:S07]  /*00a0*/  LOP3.LUT R0, R16, 0xf, RZ, 0xc0, !PT ;  /* 0x0000000f10007812 */ /* 0x002fce00078ec0ff */
[----:B------:R-:W1:Y:S01]  /*00b0*/  LDC.64 R10, c[0x0][0x230] ;  /* 0x00008c00ff0a7b82 */ /* 0x000e620000000a00 */
[----:B---3--:R-:W-:-:S04]  /*00c0*/  LEA R13, R13, R0, 0x4 ;  /* 0x000000000d0d7211 */ /* 0x008fc800078e20ff */
[----:B------:R-:W-:Y:S01]  /*00d0*/  SHF.R.S32.HI R0, RZ, 0x1f, R13 ;  /* 0x0000001fff007819 */ /* 0x000fe2000001140d */
[C---:B--2---:R-:W-:Y:S01]  /*00e0*/  IMAD.WIDE R2, R13.reuse, 0x4, R2 ;  /* 0x000000040d027825 */ /* 0x044fe200078e0202 */
[----:B------:R-:W-:Y:S02]  /*00f0*/  ISETP.GE.AND P0, PT, R13, 0x10, PT ;  /* 0x000000100d00780c */ /* 0x000fe40003f06270 */
[----:B------:R-:W-:-:S04]  /*0100*/  LEA.HI R0, R0, R13, RZ, 0x2 ;  /* 0x0000000d00007211 */ /* 0x000fc800078f10ff */
[----:B------:R-:W-:Y:S02]  /*0110*/  SHF.R.S32.HI R15, RZ, 0x2, R0 ;  /* 0x00000002ff0f7819 */ /* 0x000fe40000011400 */
[----:B------:R-:W-:-:S03]  /*0120*/  LOP3.LUT R0, R0, 0xfffffffc, RZ, 0xc0, !PT ;  /* 0xfffffffc00007812 */ /* 0x000fc600078ec0ff */
[C---:B----4-:R-:W-:Y:S01]  /*0130*/  IMAD.WIDE R4, R15.reuse, 0x4, R4 ;  /* 0x000000040f047825 */ /* 0x050fe200078e0204 */
[----:B------:R-:W-:Y:S01]  /*0140*/  IADD3 R17, R13, -R0, RZ ;  /* 0x800000000d117210 */ /* 0x000fe20007ffe0ff */
[----:B------:R2:W3:Y:S02]  /*0150*/  @!P0 LDG.E R12, desc[UR4][R2.64] ;  /* 0x00000004020c8981 */ /* 0x0004e4000c1e1900 */
[----:B------:R-:W-:Y:S02]  /*0160*/  IMAD.MOV.U32 R0, RZ, RZ, RZ ;  /* 0x000000ffff007224 */ /* 0x000fe400078e00ff */
[----:B-----5:R-:W-:Y:S01]  /*0170*/  IMAD.WIDE R6, R15, 0x4, R6 ;  /* 0x000000040f067825 */ /* 0x020fe200078e0206 */
[----:B------:R-:W3:Y:S01]  /*0180*/  @!P0 LDG.E.EL R19, desc[UR4][R4.64] ;  /* 0x0000000404138981 */ /* 0x000ee2000c2e1900 */
[----:B------:R-:W-:Y:S02]  /*0190*/  CS2R R14, SRZ ;  /* 0x00000000000e7805 */ /* 0x000fe4000001ff00 */
[C---:B0-----:R-:W-:Y:S01]  /*01a0*/  IMAD.WIDE R8, R17.reuse, 0x4, R8 ;  /* 0x0000000411087825 */ /* 0x041fe200078e0208 */
[----:B------:R-:W4:Y:S01]  /*01b0*/  @!P0 LDG.E.EL R0, desc[UR4][R6.64] ;  /* 0x0000000406008981 */ /* 0x000f22000c2e1900 */
[----:B--2---:R-:W0:Y:S02]  /*01c0*/  LDC.64 R2, c[0x0][0x238] ;  /* 0x00008e00ff027b82 */ /* 0x004e240000000a00 */
[----:B-1----:R-:W-:Y:S01]  /*01d0*/  IMAD.WIDE R10, R17, 0x4, R10 ;  /* 0x00000004110a7825 */ /* 0x002fe200078e020a */
[----:B------:R-:W2:Y:S04]  /*01e0*/  @!P0 LDG.E.EL R14, desc[UR4][R8.64] ;  /* 0x00000004080e8981 */ /* 0x000ea8000c2e1900 */
[----:B------:R-:W2:Y:S01]  /*01f0*/  @!P0 LDG.E.EL R15, desc[UR4][R10.64] ;  /* 0x000000040a0f8981 */ /* 0x000ea2000c2e1900 */
[----:B------:R-:W-:-:S04]  /*0200*/  LOP3.LUT P0, RZ, R16, 0x10, RZ, 0xc0, !PT ;  /* 0x0000001010ff7812 */ /* 0x000fc8000780c0ff */
[C---:B------:R-:W-:Y:S01]  /*0210*/  ISETP.LT.AND P0, PT, R13.reuse, 0x10, !P0 ;  /* 0x000000100d00780c */ /* 0x040fe20004701270 */
[----:B0-----:R-:W-:-:S04]  /*0220*/  IMAD.WIDE R2, R13, 0x4, R2 ;  /* 0x000000040d027825 */ /* 0x001fc800078e0202 */
[----:B---3--:R-:W-:-:S04]  /*0230*/  FADD R19, -R19, R12 ;  /* 0x0000000c13137221 */ /* 0x008fc80000000100 */
[----:B----4-:R-:W-:-:S04]  /*0240*/  FMUL R0, R19, R0 ;  /* 0x0000000013007220 */ /* 0x010fc80000400000 */
[----:B--2---:R-:W-:Y:S01]  /*0250*/  FFMA R15, R0, R14, R15 ;  /* 0x0000000e000f7223 */ /* 0x004fe2000000000f */
[----:B------:R-:W-:Y:S06]  /*0260*/  @!P0 EXIT ;  /* 0x000000000000894d */ /* 0x000fec0003800000 */
[----:B------:R-:W-:Y:S01]  /*0270*/  STG.E desc[UR4][R2.64], R15 ;  /* 0x0000000f02007986 */ /* 0x000fe2000c101904 */
[----:B------:R-:W-:Y:S05]  /*0280*/  EXIT ;  /* 0x000000000000794d */ /* 0x000fea0003800000 */
.L_x_0:
[----:B------:R-:W-:-:S00]  /*0290*/  BRA `(.L_x_0) ;  /* 0xfffffffc00fc7947 */ /* 0x000fc0000383ffff */
[----:B------:R-:W-:-:S00]  /*02a0*/  NOP ;  /* 0x0000000000007918 */ /* 0x000fc00000000000 */
        /* <DEDUP_REMOVED lines=13> */
.L_x_1:


//--------------------- .nv.constant0.triton_poi_fused_native_layer_norm_7 --------------------------
	.section	.nv.constant0.triton_poi_fused_native_layer_norm_7,"a",@progbits
	.sectionflags	@""
	.align	4
.nv.constant0.triton_poi_fused_native_layer_norm_7:
	.zero		580
